//
// Generated by NVIDIA NVVM Compiler
//
// Compiler Build ID: CL-36424714
// Cuda compilation tools, release 13.0, V13.0.88
// Based on NVVM 20.0.0
//

.version 9.0
.target sm_100
.address_size 64

	// .globl	_Z5multiPdS_S_i

.visible .entry _Z5multiPdS_S_i(
	.param .u64 .ptr .align 1 _Z5multiPdS_S_i_param_0,
	.param .u64 .ptr .align 1 _Z5multiPdS_S_i_param_1,
	.param .u64 .ptr .align 1 _Z5multiPdS_S_i_param_2,
	.param .u32 _Z5multiPdS_S_i_param_3
)
{
	.reg .pred 	%p<2>;
	.reg .b32 	%r<6>;
	.reg .b64 	%rd<11>;
	.reg .b64 	%fd<4>;

	ld.param.u64 	%rd1, [_Z5multiPdS_S_i_param_0];
	ld.param.u64 	%rd2, [_Z5multiPdS_S_i_param_1];
	ld.param.u64 	%rd3, [_Z5multiPdS_S_i_param_2];
	ld.param.u32 	%r2, [_Z5multiPdS_S_i_param_3];
	mov.u32 	%r3, %ctaid.x;
	mov.u32 	%r4, %ntid.x;
	mov.u32 	%r5, %tid.x;
	mad.lo.s32 	%r1, %r3, %r4, %r5;
	setp.ge.s32 	%p1, %r1, %r2;
	@%p1 bra 	$L__BB0_2;
	cvta.to.global.u64 	%rd4, %rd1;
	cvta.to.global.u64 	%rd5, %rd2;
	cvta.to.global.u64 	%rd6, %rd3;
	mul.wide.s32 	%rd7, %r1, 8;
	add.s64 	%rd8, %rd4, %rd7;
	ld.global.f64 	%fd1, [%rd8];
	add.s64 	%rd9, %rd5, %rd7;
	ld.global.f64 	%fd2, [%rd9];
	mul.f64 	%fd3, %fd1, %fd2;
	add.s64 	%rd10, %rd6, %rd7;
	st.global.f64 	[%rd10], %fd3;
$L__BB0_2:
	ret;

}


// ===== COMPILED SASS (sm_100) =====

	.target	sm_100

	.elftype	@"ET_EXEC"


//--------------------- .note.nv.tkinfo           --------------------------
	.section	.note.nv.tkinfo,"",@"SHT_NOTE"
	.sectionflags	@"SHF_NOTE_NV_TKINFO"
	.tkinfo
        /*0018*/ 	.word	0x00000002
        /*0030*/ 	.string	""
        /*0030*/ 	.string	"ptxas"
        /*0030*/ 	.string	"Cuda compilation tools, release 13.0, V13.0.88"
        /*0030*/ 	.string	"Build cuda_13.0.r13.0/compiler.36424714_0"
        /*0030*/ 	.string	"-arch sm_100 -m 64 "



//--------------------- .note.nv.cuinfo           --------------------------
	.section	.note.nv.cuinfo,"",@"SHT_NOTE"
	.sectionflags	@"SHF_NOTE_NV_CUINFO"
        /*0018*/ 	.short	0x0002
        /*001a*/ 	.short	0x0064
        /*001c*/ 	.short	0x0082
	.zero		2


//--------------------- .nv.info                  --------------------------
	.section	.nv.info,"",@"SHT_CUDA_INFO"
	.align	4


	//----- nvinfo : EIATTR_REGCOUNT
	.align		4
        /*0000*/ 	.byte	0x04, 0x2f
        /*0002*/ 	.short	(.L_1 - .L_0)
	.align		4
.L_0:
        /*0004*/ 	.word	index@(_Z5multiPdS_S_i)
        /*0008*/ 	.word	0x0000000e


	//----- nvinfo : EIATTR_FRAME_SIZE
	.align		4
.L_1:
        /*000c*/ 	.byte	0x04, 0x11
        /*000e*/ 	.short	(.L_3 - .L_2)
	.align		4
.L_2:
        /*0010*/ 	.word	index@(_Z5multiPdS_S_i)
        /*0014*/ 	.word	0x00000000


	//----- nvinfo : EIATTR_MIN_STACK_SIZE
	.align		4
.L_3:
        /*0018*/ 	.byte	0x04, 0x12
        /*001a*/ 	.short	(.L_5 - .L_4)
	.align		4
.L_4:
        /*001c*/ 	.word	index@(_Z5multiPdS_S_i)
        /*0020*/ 	.word	0x00000000
.L_5:


//--------------------- .nv.compat                --------------------------
	.section	.nv.compat,"",@"SHT_CUDA_COMPAT_INFO"
	.align	4
        /*0000*/ 	.byte	0x02, 0x09, 0x00, 0x00, 0x02, 0x02, 0x01, 0x00, 0x02, 0x05, 0x05, 0x00, 0x03, 0x07, 0x01, 0x01
        /*0010*/ 	.byte	0x02, 0x03, 0x00, 0x00, 0x02, 0x06, 0x01, 0x00, 0x04, 0x0b, 0x08, 0x00, 0x01, 0x00, 0x00, 0x00
        /*0020*/ 	.byte	0x00, 0x00, 0x00, 0x00


//--------------------- .nv.info._Z5multiPdS_S_i  --------------------------
	.section	.nv.info._Z5multiPdS_S_i,"",@"SHT_CUDA_INFO"
	.sectionflags	@""
	.align	4


	//----- nvinfo : EIATTR_CUDA_API_VERSION
	.align		4
        /*0000*/ 	.byte	0x04, 0x37
        /*0002*/ 	.short	(.L_7 - .L_6)
.L_6:
        /*0004*/ 	.word	0x00000082


	//----- nvinfo : EIATTR_KPARAM_INFO
	.align		4
.L_7:
        /*0008*/ 	.byte	0x04, 0x17
        /*000a*/ 	.short	(.L_9 - .L_8)
.L_8:
        /*000c*/ 	.word	0x00000000
        /*0010*/ 	.short	0x0003
        /*0012*/ 	.short	0x0018
        /*0014*/ 	.byte	0x00, 0xf0, 0x11, 0x00


	//----- nvinfo : EIATTR_KPARAM_INFO
	.align		4
.L_9:
        /*0018*/ 	.byte	0x04, 0x17
        /*001a*/ 	.short	(.L_11 - .L_10)
.L_10:
        /*001c*/ 	.word	0x00000000
        /*0020*/ 	.short	0x0002
        /*0022*/ 	.short	0x0010
        /*0024*/ 	.byte	0x00, 0xf5, 0x21, 0x00


	//----- nvinfo : EIATTR_KPARAM_INFO
	.align		4
.L_11:
        /*0028*/ 	.byte	0x04, 0x17
        /*002a*/ 	.short	(.L_13 - .L_12)
.L_12:
        /*002c*/ 	.word	0x00000000
        /*0030*/ 	.short	0x0001
        /*0032*/ 	.short	0x0008
        /*0034*/ 	.byte	0x00, 0xf5, 0x21, 0x00


	//----- nvinfo : EIATTR_KPARAM_INFO
	.align		4
.L_13:
        /*0038*/ 	.byte	0x04, 0x17
        /*003a*/ 	.short	(.L_15 - .L_14)
.L_14:
        /*003c*/ 	.word	0x00000000
        /*0040*/ 	.short	0x0000
        /*0042*/ 	.short	0x0000
        /*0044*/ 	.byte	0x00, 0xf5, 0x21, 0x00


	//----- nvinfo : EIATTR_SPARSE_MMA_MASK
	.align		4
.L_15:
        /*0048*/ 	.byte	0x03, 0x50
        /*004a*/ 	.short	0x0000


	//----- nvinfo : EIATTR_MAXREG_COUNT
	.align		4
        /*004c*/ 	.byte	0x03, 0x1b
        /*004e*/ 	.short	0x00ff


	//----- nvinfo : EIATTR_MERCURY_ISA_VERSION
	.align		4
        /*0050*/ 	.byte	0x03, 0x5f
        /*0052*/ 	.short	0x0101


	//----- nvinfo : EIATTR_VRC_CTA_INIT_COUNT
	.align		4
        /*0054*/ 	.byte	0x02, 0x4a
	.zero		1
	.zero		1


	//----- nvinfo : EIATTR_EXIT_INSTR_OFFSETS
	.align		4
        /*0058*/ 	.byte	0x04, 0x1c
        /*005a*/ 	.short	(.L_17 - .L_16)


	//   ....[0]....
.L_16:
        /*005c*/ 	.word	0x00000070


	//   ....[1]....
        /*0060*/ 	.word	0x00000130


	//----- nvinfo : EIATTR_CBANK_PARAM_SIZE
	.align		4
.L_17:
        /*0064*/ 	.byte	0x03, 0x19
        /*0066*/ 	.short	0x001c


	//----- nvinfo : EIATTR_PARAM_CBANK
	.align		4
        /*0068*/ 	.byte	0x04, 0x0a
        /*006a*/ 	.short	(.L_19 - .L_18)
	.align		4
.L_18:
        /*006c*/ 	.word	index@(.nv.constant0._Z5multiPdS_S_i)
        /*0070*/ 	.short	0x0380
        /*0072*/ 	.short	0x001c


	//----- nvinfo : EIATTR_SW_WAR
	.align		4
.L_19:
        /*0074*/ 	.byte	0x04, 0x36
        /*0076*/ 	.short	(.L_21 - .L_20)
.L_20:
        /*0078*/ 	.word	0x00000008
.L_21:


//--------------------- .nv.callgraph             --------------------------
	.section	.nv.callgraph,"",@"SHT_CUDA_CALLGRAPH"
	.align	4
	.sectionentsize	8
	.align		4
        /*0000*/ 	.word	0x00000000
	.align		4
        /*0004*/ 	.word	0xffffffff
	.align		4
        /*0008*/ 	.word	0x00000000
	.align		4
        /*000c*/ 	.word	0xfffffffe
	.align		4
        /*0010*/ 	.word	0x00000000
	.align		4
        /*0014*/ 	.word	0xfffffffd
	.align		4
        /*0018*/ 	.word	0x00000000
	.align		4
        /*001c*/ 	.word	0xfffffffc


//--------------------- .text._Z5multiPdS_S_i     --------------------------
	.section	.text._Z5multiPdS_S_i,"ax",@progbits
	.align	128
        .global         _Z5multiPdS_S_i
        .type           _Z5multiPdS_S_i,@function
        .size           _Z5multiPdS_S_i,(.L_x_1 - _Z5multiPdS_S_i)
        .other          _Z5multiPdS_S_i,@"STO_CUDA_ENTRY STV_DEFAULT"
_Z5multiPdS_S_i:
.text._Z5multiPdS_S_i:
[----:B------:R-:W-:Y:S01]  /*0000*/  LDC R1, c[0x0][0x37c] ;  /* 0x0000df00ff017b82 */ /* 0x000fe20000000800 */
[----:B------:R-:W0:Y:S07]  /*0010*/  S2R R0, SR_TID.X ;  /* 0x0000000000007919 */ /* 0x000e2e0000002100 */
[----:B------:R-:W0:Y:S01]  /*0020*/  S2UR UR4, SR_CTAID.X ;  /* 0x00000000000479c3 */ /* 0x000e220000002500 */
[----:B------:R-:W1:Y:S07]  /*0030*/  LDCU UR5, c[0x0][0x398] ;  /* 0x00007300ff0577ac */ /* 0x000e6e0008000800 */
[----:B------:R-:W0:Y:S02]  /*0040*/  LDC R11, c[0x0][0x360] ;  /* 0x0000d800ff0b7b82 */ /* 0x000e240000000800 */
[----:B0-----:R-:W-:-:S05]  /*0050*/  IMAD R11, R11, UR4, R0 ;  /* 0x000000040b0b7c24 */ /* 0x001fca000f8e0200 */
[----:B-1----:R-:W-:-:S13]  /*0060*/  ISETP.GE.AND P0, PT, R11, UR5, PT ;  /* 0x000000050b007c0c */ /* 0x002fda000bf06270 */
[----:B------:R-:W-:Y:S05]  /*0070*/  @P0 EXIT ;  /* 0x000000000000094d */ /* 0x000fea0003800000 */
[----:B------:R-:W0:Y:S01]  /*0080*/  LDC.64 R2, c[0x0][0x380] ;  /* 0x0000e000ff027b82 */ /* 0x000e220000000a00 */
[----:B------:R-:W1:Y:S07]  /*0090*/  LDCU.64 UR4, c[0x0][0x358] ;  /* 0x00006b00ff0477ac */ /* 0x000e6e0008000a00 */
[----:B------:R-:W2:Y:S08]  /*00a0*/  LDC.64 R4, c[0x0][0x388] ;  /* 0x0000e200ff047b82 */ /* 0x000eb00000000a00 */
[----:B------:R-:W3:Y:S01]  /*00b0*/  LDC.64 R8, c[0x0][0x390] ;  /* 0x0000e400ff087b82 */ /* 0x000ee20000000a00 */
[----:B0-----:R-:W-:-:S06]  /*00c0*/  IMAD.WIDE R2, R11, 0x8, R2 ;  /* 0x000000080b027825 */ /* 0x001fcc00078e0202 */
[----:B-1----:R-:W4:Y:S01]  /*00d0*/  LDG.E.64 R2, desc[UR4][R2.64] ;  /* 0x0000000402027981 */ /* 0x002f22000c1e1b00 */
[----:B--2---:R-:W-:-:S06]  /*00e0*/  IMAD.WIDE R4, R11, 0x8, R4 ;  /* 0x000000080b047825 */ /* 0x004fcc00078e0204 */
[----:B------:R-:W4:Y:S01]  /*00f0*/  LDG.E.64 R4, desc[UR4][R4.64] ;  /* 0x0000000404047981 */ /* 0x000f22000c1e1b00 */
[----:B---3--:R-:W-:Y:S01]  /*0100*/  IMAD.WIDE R8, R11, 0x8, R8 ;  /* 0x000000080b087825 */ /* 0x008fe200078e0208 */
[----:B----4-:R-:W-:-:S07]  /*0110*/  DMUL R6, R2, R4 ;  /* 0x0000000402067228 */ /* 0x010fce0000000000 */
[----:B------:R-:W-:Y:S01]  /*0120*/  STG.E.64 desc[UR4][R8.64], R6 ;  /* 0x0000000608007986 */ /* 0x000fe2000c101b04 */
[----:B------:R-:W-:Y:S05]  /*0130*/  EXIT ;  /* 0x000000000000794d */ /* 0x000fea0003800000 */
.L_x_0:
[----:B------:R-:W-:-:S00]  /*0140*/  BRA `(.L_x_0) ;  /* 0xfffffffc00fc7947 */ /* 0x000fc0000383ffff */
[----:B------:R-:W-:-:S00]  /*0150*/  NOP ;  /* 0x0000000000007918 */ /* 0x000fc00000000000 */
        /* <DEDUP_REMOVED lines=10> */
.L_x_1:


//--------------------- .nv.shared.reserved.0     --------------------------
	.section	.nv.shared.reserved.0,"aw",@nobits
	.weak		__nv_reservedSMEM_offset_0_alias
	.size		__nv_reservedSMEM_offset_0_alias, 0, 64
	.other		__nv_reservedSMEM_offset_0_alias,@"STO_CUDA_RESERVED_SHARED STV_DEFAULT"
__nv_reservedSMEM_offset_0_alias:
	.zero		0
	.zero		64


//--------------------- .nv.constant0._Z5multiPdS_S_i --------------------------
	.section	.nv.constant0._Z5multiPdS_S_i,"a",@progbits
	.sectionflags	@""
	.align	4
.nv.constant0._Z5multiPdS_S_i:
	.zero		924


//--------------------- SYMBOLS --------------------------

	.type		.nv.reservedSmem.offset0,@object
	.size		.nv.reservedSmem.offset0,0x4
